//
// Generated by NVIDIA NVVM Compiler
//
// Compiler Build ID: CL-36424714
// Cuda compilation tools, release 13.0, V13.0.88
// Based on NVVM 20.0.0
//

.version 9.0
.target sm_100
.address_size 64

	// .globl	_Z12matmulKernelPfS_S_

.visible .entry _Z12matmulKernelPfS_S_(
	.param .u64 .ptr .align 1 _Z12matmulKernelPfS_S__param_0,
	.param .u64 .ptr .align 1 _Z12matmulKernelPfS_S__param_1,
	.param .u64 .ptr .align 1 _Z12matmulKernelPfS_S__param_2
)
{
	.reg .pred 	%p<5>;
	.reg .b32 	%r<18>;
	.reg .b32 	%f<52>;
	.reg .b64 	%rd<18>;

	ld.param.u64 	%rd5, [_Z12matmulKernelPfS_S__param_0];
	ld.param.u64 	%rd6, [_Z12matmulKernelPfS_S__param_1];
	ld.param.u64 	%rd7, [_Z12matmulKernelPfS_S__param_2];
	mov.u32 	%r8, %ctaid.y;
	mov.u32 	%r9, %ntid.y;
	mov.u32 	%r10, %tid.y;
	mad.lo.s32 	%r1, %r8, %r9, %r10;
	mov.u32 	%r11, %ctaid.x;
	mov.u32 	%r12, %ntid.x;
	mov.u32 	%r13, %tid.x;
	mad.lo.s32 	%r2, %r11, %r12, %r13;
	setp.gt.u32 	%p1, %r1, 2047;
	setp.gt.s32 	%p2, %r2, 2047;
	or.pred  	%p3, %p1, %p2;
	@%p3 bra 	$L__BB0_4;
	shl.b32 	%r3, %r1, 11;
	mul.wide.u32 	%rd8, %r3, 4;
	cvta.to.global.u64 	%rd9, %rd5;
	add.s64 	%rd10, %rd8, %rd9;
	add.s64 	%rd17, %rd10, 32;
	cvta.to.global.u64 	%rd11, %rd6;
	add.s64 	%rd2, %rd11, 65536;
	mov.f32 	%f51, 0f00000000;
	mov.b32 	%r17, 0;
	mov.u32 	%r16, %r2;
$L__BB0_2:
	mul.wide.s32 	%rd12, %r16, 4;
	add.s64 	%rd13, %rd2, %rd12;
	ld.global.f32 	%f4, [%rd17+-32];
	ld.global.f32 	%f5, [%rd13+-65536];
	fma.rn.f32 	%f6, %f4, %f5, %f51;
	ld.global.f32 	%f7, [%rd17+-28];
	ld.global.f32 	%f8, [%rd13+-57344];
	fma.rn.f32 	%f9, %f7, %f8, %f6;
	ld.global.f32 	%f10, [%rd17+-24];
	ld.global.f32 	%f11, [%rd13+-49152];
	fma.rn.f32 	%f12, %f10, %f11, %f9;
	ld.global.f32 	%f13, [%rd17+-20];
	ld.global.f32 	%f14, [%rd13+-40960];
	fma.rn.f32 	%f15, %f13, %f14, %f12;
	ld.global.f32 	%f16, [%rd17+-16];
	ld.global.f32 	%f17, [%rd13+-32768];
	fma.rn.f32 	%f18, %f16, %f17, %f15;
	ld.global.f32 	%f19, [%rd17+-12];
	ld.global.f32 	%f20, [%rd13+-24576];
	fma.rn.f32 	%f21, %f19, %f20, %f18;
	ld.global.f32 	%f22, [%rd17+-8];
	ld.global.f32 	%f23, [%rd13+-16384];
	fma.rn.f32 	%f24, %f22, %f23, %f21;
	ld.global.f32 	%f25, [%rd17+-4];
	ld.global.f32 	%f26, [%rd13+-8192];
	fma.rn.f32 	%f27, %f25, %f26, %f24;
	ld.global.f32 	%f28, [%rd17];
	ld.global.f32 	%f29, [%rd13];
	fma.rn.f32 	%f30, %f28, %f29, %f27;
	ld.global.f32 	%f31, [%rd17+4];
	ld.global.f32 	%f32, [%rd13+8192];
	fma.rn.f32 	%f33, %f31, %f32, %f30;
	ld.global.f32 	%f34, [%rd17+8];
	ld.global.f32 	%f35, [%rd13+16384];
	fma.rn.f32 	%f36, %f34, %f35, %f33;
	ld.global.f32 	%f37, [%rd17+12];
	ld.global.f32 	%f38, [%rd13+24576];
	fma.rn.f32 	%f39, %f37, %f38, %f36;
	ld.global.f32 	%f40, [%rd17+16];
	ld.global.f32 	%f41, [%rd13+32768];
	fma.rn.f32 	%f42, %f40, %f41, %f39;
	ld.global.f32 	%f43, [%rd17+20];
	ld.global.f32 	%f44, [%rd13+40960];
	fma.rn.f32 	%f45, %f43, %f44, %f42;
	ld.global.f32 	%f46, [%rd17+24];
	ld.global.f32 	%f47, [%rd13+49152];
	fma.rn.f32 	%f48, %f46, %f47, %f45;
	ld.global.f32 	%f49, [%rd17+28];
	ld.global.f32 	%f50, [%rd13+57344];
	fma.rn.f32 	%f51, %f49, %f50, %f48;
	add.s32 	%r17, %r17, 16;
	add.s64 	%rd17, %rd17, 64;
	add.s32 	%r16, %r16, 32768;
	setp.ne.s32 	%p4, %r17, 2048;
	@%p4 bra 	$L__BB0_2;
	add.s32 	%r15, %r3, %r2;
	cvta.to.global.u64 	%rd14, %rd7;
	mul.wide.s32 	%rd15, %r15, 4;
	add.s64 	%rd16, %rd14, %rd15;
	st.global.f32 	[%rd16], %f51;
$L__BB0_4:
	ret;

}


// ===== COMPILED SASS (sm_100) =====

	.target	sm_100

	.elftype	@"ET_EXEC"


//--------------------- .note.nv.tkinfo           --------------------------
	.section	.note.nv.tkinfo,"",@"SHT_NOTE"
	.sectionflags	@"SHF_NOTE_NV_TKINFO"
	.tkinfo
        /*0018*/ 	.word	0x00000002
        /*0030*/ 	.string	""
        /*0030*/ 	.string	"ptxas"
        /*0030*/ 	.string	"Cuda compilation tools, release 13.0, V13.0.88"
        /*0030*/ 	.string	"Build cuda_13.0.r13.0/compiler.36424714_0"
        /*0030*/ 	.string	"-arch sm_100 -m 64 "



//--------------------- .note.nv.cuinfo           --------------------------
	.section	.note.nv.cuinfo,"",@"SHT_NOTE"
	.sectionflags	@"SHF_NOTE_NV_CUINFO"
        /*0018*/ 	.short	0x0002
        /*001a*/ 	.short	0x0064
        /*001c*/ 	.short	0x0082
	.zero		2


//--------------------- .nv.info                  --------------------------
	.section	.nv.info,"",@"SHT_CUDA_INFO"
	.align	4


	//----- nvinfo : EIATTR_REGCOUNT
	.align		4
        /*0000*/ 	.byte	0x04, 0x2f
        /*0002*/ 	.short	(.L_1 - .L_0)
	.align		4
.L_0:
        /*0004*/ 	.word	index@(_Z12matmulKernelPfS_S_)
        /*0008*/ 	.word	0x0000001f


	//----- nvinfo : EIATTR_FRAME_SIZE
	.align		4
.L_1:
        /*000c*/ 	.byte	0x04, 0x11
        /*000e*/ 	.short	(.L_3 - .L_2)
	.align		4
.L_2:
        /*0010*/ 	.word	index@(_Z12matmulKernelPfS_S_)
        /*0014*/ 	.word	0x00000000


	//----- nvinfo : EIATTR_MIN_STACK_SIZE
	.align		4
.L_3:
        /*0018*/ 	.byte	0x04, 0x12
        /*001a*/ 	.short	(.L_5 - .L_4)
	.align		4
.L_4:
        /*001c*/ 	.word	index@(_Z12matmulKernelPfS_S_)
        /*0020*/ 	.word	0x00000000
.L_5:


//--------------------- .nv.compat                --------------------------
	.section	.nv.compat,"",@"SHT_CUDA_COMPAT_INFO"
	.align	4
        /*0000*/ 	.byte	0x02, 0x09, 0x00, 0x00, 0x02, 0x02, 0x01, 0x00, 0x02, 0x05, 0x05, 0x00, 0x03, 0x07, 0x01, 0x01
        /*0010*/ 	.byte	0x02, 0x03, 0x00, 0x00, 0x02, 0x06, 0x01, 0x00, 0x04, 0x0b, 0x08, 0x00, 0x09, 0x00, 0x00, 0x00
        /*0020*/ 	.byte	0x00, 0x00, 0x00, 0x00


//--------------------- .nv.info._Z12matmulKernelPfS_S_ --------------------------
	.section	.nv.info._Z12matmulKernelPfS_S_,"",@"SHT_CUDA_INFO"
	.sectionflags	@""
	.align	4


	//----- nvinfo : EIATTR_CUDA_API_VERSION
	.align		4
        /*0000*/ 	.byte	0x04, 0x37
        /*0002*/ 	.short	(.L_7 - .L_6)
.L_6:
        /*0004*/ 	.word	0x00000082


	//----- nvinfo : EIATTR_KPARAM_INFO
	.align		4
.L_7:
        /*0008*/ 	.byte	0x04, 0x17
        /*000a*/ 	.short	(.L_9 - .L_8)
.L_8:
        /*000c*/ 	.word	0x00000000
        /*0010*/ 	.short	0x0002
        /*0012*/ 	.short	0x0010
        /*0014*/ 	.byte	0x00, 0xf5, 0x21, 0x00


	//----- nvinfo : EIATTR_KPARAM_INFO
	.align		4
.L_9:
        /*0018*/ 	.byte	0x04, 0x17
        /*001a*/ 	.short	(.L_11 - .L_10)
.L_10:
        /*001c*/ 	.word	0x00000000
        /*0020*/ 	.short	0x0001
        /*0022*/ 	.short	0x0008
        /*0024*/ 	.byte	0x00, 0xf5, 0x21, 0x00


	//----- nvinfo : EIATTR_KPARAM_INFO
	.align		4
.L_11:
        /*0028*/ 	.byte	0x04, 0x17
        /*002a*/ 	.short	(.L_13 - .L_12)
.L_12:
        /*002c*/ 	.word	0x00000000
        /*0030*/ 	.short	0x0000
        /*0032*/ 	.short	0x0000
        /*0034*/ 	.byte	0x00, 0xf5, 0x21, 0x00


	//----- nvinfo : EIATTR_SPARSE_MMA_MASK
	.align		4
.L_13:
        /*0038*/ 	.byte	0x03, 0x50
        /*003a*/ 	.short	0x0000


	//----- nvinfo : EIATTR_MAXREG_COUNT
	.align		4
        /*003c*/ 	.byte	0x03, 0x1b
        /*003e*/ 	.short	0x00ff


	//----- nvinfo : EIATTR_MERCURY_ISA_VERSION
	.align		4
        /*0040*/ 	.byte	0x03, 0x5f
        /*0042*/ 	.short	0x0101


	//----- nvinfo : EIATTR_VRC_CTA_INIT_COUNT
	.align		4
        /*0044*/ 	.byte	0x02, 0x4a
	.zero		1
	.zero		1


	//----- nvinfo : EIATTR_EXIT_INSTR_OFFSETS
	.align		4
        /*0048*/ 	.byte	0x04, 0x1c
        /*004a*/ 	.short	(.L_15 - .L_14)


	//   ....[0]....
.L_14:
        /*004c*/ 	.word	0x000000b0


	//   ....[1]....
        /*0050*/ 	.word	0x00000550


	//----- nvinfo : EIATTR_CBANK_PARAM_SIZE
	.align		4
.L_15:
        /*0054*/ 	.byte	0x03, 0x19
        /*0056*/ 	.short	0x0018


	//----- nvinfo : EIATTR_PARAM_CBANK
	.align		4
        /*0058*/ 	.byte	0x04, 0x0a
        /*005a*/ 	.short	(.L_17 - .L_16)
	.align		4
.L_16:
        /*005c*/ 	.word	index@(.nv.constant0._Z12matmulKernelPfS_S_)
        /*0060*/ 	.short	0x0380
        /*0062*/ 	.short	0x0018


	//----- nvinfo : EIATTR_SW_WAR
	.align		4
.L_17:
        /*0064*/ 	.byte	0x04, 0x36
        /*0066*/ 	.short	(.L_19 - .L_18)
.L_18:
        /*0068*/ 	.word	0x00000008
.L_19:


//--------------------- .nv.callgraph             --------------------------
	.section	.nv.callgraph,"",@"SHT_CUDA_CALLGRAPH"
	.align	4
	.sectionentsize	8
	.align		4
        /*0000*/ 	.word	0x00000000
	.align		4
        /*0004*/ 	.word	0xffffffff
	.align		4
        /*0008*/ 	.word	0x00000000
	.align		4
        /*000c*/ 	.word	0xfffffffe
	.align		4
        /*0010*/ 	.word	0x00000000
	.align		4
        /*0014*/ 	.word	0xfffffffd
	.align		4
        /*0018*/ 	.word	0x00000000
	.align		4
        /*001c*/ 	.word	0xfffffffc


//--------------------- .text._Z12matmulKernelPfS_S_ --------------------------
	.section	.text._Z12matmulKernelPfS_S_,"ax",@progbits
	.align	128
        .global         _Z12matmulKernelPfS_S_
        .type           _Z12matmulKernelPfS_S_,@function
        .size           _Z12matmulKernelPfS_S_,(.L_x_2 - _Z12matmulKernelPfS_S_)
        .other          _Z12matmulKernelPfS_S_,@"STO_CUDA_ENTRY STV_DEFAULT"
_Z12matmulKernelPfS_S_:
.text._Z12matmulKernelPfS_S_:
[----:B------:R-:W-:Y:S01]  /*0000*/  LDC R1, c[0x0][0x37c] ;  /* 0x0000df00ff017b82 */ /* 0x000fe20000000800 */
[----:B------:R-:W0:Y:S07]  /*0010*/  S2R R3, SR_TID.X ;  /* 0x0000000000037919 */ /* 0x000e2e0000002100 */
[----:B------:R-:W1:Y:S01]  /*0020*/  LDC R7, c[0x0][0x364] ;  /* 0x0000d900ff077b82 */ /* 0x000e620000000800 */
[----:B------:R-:W1:Y:S07]  /*0030*/  S2R R2, SR_TID.Y ;  /* 0x0000000000027919 */ /* 0x000e6e0000002200 */
[----:B------:R-:W0:Y:S08]  /*0040*/  S2UR UR5, SR_CTAID.X ;  /* 0x00000000000579c3 */ /* 0x000e300000002500 */
[----:B------:R-:W0:Y:S08]  /*0050*/  LDC R0, c[0x0][0x360] ;  /* 0x0000d800ff007b82 */ /* 0x000e300000000800 */
[----:B------:R-:W1:Y:S01]  /*0060*/  S2UR UR4, SR_CTAID.Y ;  /* 0x00000000000479c3 */ /* 0x000e620000002600 */
[----:B0-----:R-:W-:-:S05]  /*0070*/  IMAD R0, R0, UR5, R3 ;  /* 0x0000000500007c24 */ /* 0x001fca000f8e0203 */
[----:B------:R-:W-:Y:S01]  /*0080*/  ISETP.GT.AND P0, PT, R0, 0x7ff, PT ;  /* 0x000007ff0000780c */ /* 0x000fe20003f04270 */
[----:B-1----:R-:W-:-:S05]  /*0090*/  IMAD R7, R7, UR4, R2 ;  /* 0x0000000407077c24 */ /* 0x002fca000f8e0202 */
[----:B------:R-:W-:-:S13]  /*00a0*/  ISETP.GT.U32.OR P0, PT, R7, 0x7ff, P0 ;  /* 0x000007ff0700780c */ /* 0x000fda0000704470 */
[----:B------:R-:W-:Y:S05]  /*00b0*/  @P0 EXIT ;  /* 0x000000000000094d */ /* 0x000fea0003800000 */
[----:B------:R-:W0:Y:S01]  /*00c0*/  LDC.64 R2, c[0x0][0x380] ;  /* 0x0000e000ff027b82 */ /* 0x000e220000000a00 */
[----:B------:R-:W1:Y:S01]  /*00d0*/  LDCU.64 UR6, c[0x0][0x388] ;  /* 0x00007100ff0677ac */ /* 0x000e620008000a00 */
[----:B------:R-:W-:Y:S01]  /*00e0*/  SHF.L.U32 R7, R7, 0xb, RZ ;  /* 0x0000000b07077819 */ /* 0x000fe200000006ff */
[----:B------:R-:W-:Y:S01]  /*00f0*/  HFMA2 R14, -RZ, RZ, 0, 0 ;  /* 0x00000000ff0e7431 */ /* 0x000fe200000001ff */
[----:B------:R-:W-:Y:S01]  /*0100*/  MOV R6, R0 ;  /* 0x0000000000067202 */ /* 0x000fe20000000f00 */
[----:B------:R-:W2:Y:S01]  /*0110*/  LDCU.64 UR8, c[0x0][0x358] ;  /* 0x00006b00ff0877ac */ /* 0x000ea20008000a00 */
[----:B------:R-:W-:Y:S01]  /*0120*/  UMOV UR4, URZ ;  /* 0x000000ff00047c82 */ /* 0x000fe20008000000 */
[----:B-1----:R-:W-:-:S04]  /*0130*/  UIADD3 UR5, UP0, UPT, UR6, 0x10000, URZ ;  /* 0x0001000006057890 */ /* 0x002fc8000ff1e0ff */
[----:B------:R-:W-:Y:S01]  /*0140*/  UIADD3.X UR6, UPT, UPT, URZ, UR7, URZ, UP0, !UPT ;  /* 0x00000007ff067290 */ /* 0x000fe200087fe4ff */
[----:B0-----:R-:W-:-:S03]  /*0150*/  IMAD.WIDE.U32 R2, R7, 0x4, R2 ;  /* 0x0000000407027825 */ /* 0x001fc600078e0002 */
[----:B------:R-:W-:-:S04]  /*0160*/  IADD3 R4, P0, PT, R2, 0x20, RZ ;  /* 0x0000002002047810 */ /* 0x000fc80007f1e0ff */
[----:B--2---:R-:W-:-:S09]  /*0170*/  IADD3.X R5, PT, PT, RZ, R3, RZ, P0, !PT ;  /* 0x00000003ff057210 */ /* 0x004fd200007fe4ff */
.L_x_0:
[----:B------:R-:W-:Y:S01]  /*0180*/  MOV R2, UR5 ;  /* 0x0000000500027c02 */ /* 0x000fe20008000f00 */
[----:B------:R-:W2:Y:S01]  /*0190*/  LDG.E R15, desc[UR8][R4.64+-0x20] ;  /* 0xffffe008040f7981 */ /* 0x000ea2000c1e1900 */
[----:B------:R-:W-:-:S03]  /*01a0*/  MOV R3, UR6 ;  /* 0x0000000600037c02 */ /* 0x000fc60008000f00 */
[----:B------:R-:W3:Y:S01]  /*01b0*/  LDG.E R24, desc[UR8][R4.64+-0x1c] ;  /* 0xffffe40804187981 */ /* 0x000ee2000c1e1900 */
[----:B------:R-:W-:-:S03]  /*01c0*/  IMAD.WIDE R2, R6, 0x4, R2 ;  /* 0x0000000406027825 */ /* 0x000fc600078e0202 */
[----:B------:R-:W4:Y:S04]  /*01d0*/  LDG.E R19, desc[UR8][R4.64+-0x18] ;  /* 0xffffe80804137981 */ /* 0x000f28000c1e1900 */
[----:B------:R-:W2:Y:S04]  /*01e0*/  LDG.E R16, desc[UR8][R2.64+-0x10000] ;  /* 0xff00000802107981 */ /* 0x000ea8000c1e1900 */
[----:B------:R-:W3:Y:S04]  /*01f0*/  LDG.E R25, desc[UR8][R2.64+-0xe000] ;  /* 0xff20000802197981 */ /* 0x000ee8000c1e1900 */
[----:B------:R-:W4:Y:S04]  /*0200*/  LDG.E R18, desc[UR8][R2.64+-0xc000] ;  /* 0xff40000802127981 */ /* 0x000f28000c1e1900 */
[----:B------:R-:W5:Y:S04]  /*0210*/  LDG.E R20, desc[UR8][R4.64+-0x14] ;  /* 0xffffec0804147981 */ /* 0x000f68000c1e1900 */
        /* <DEDUP_REMOVED lines=11> */
[----:B------:R-:W5:Y:S01]  /*02d0*/  LDG.E R26, desc[UR8][R4.64+0x1c] ;  /* 0x00001c08041a7981 */ /* 0x000f62000c1e1900 */
[----:B--2---:R-:W-:-:S03]  /*02e0*/  FFMA R15, R15, R16, R14 ;  /* 0x000000100f0f7223 */ /* 0x004fc6000000000e */
[----:B------:R-:W2:Y:S01]  /*02f0*/  LDG.E R16, desc[UR8][R4.64] ;  /* 0x0000000804107981 */ /* 0x000ea2000c1e1900 */
[----:B---3--:R-:W-:-:S03]  /*0300*/  FFMA R24, R24, R25, R15 ;  /* 0x0000001918187223 */ /* 0x008fc6000000000f */
[----:B------:R-:W3:Y:S01]  /*0310*/  LDG.E R14, desc[UR8][R4.64+0x4] ;  /* 0x00000408040e7981 */ /* 0x000ee2000c1e1900 */
[----:B----4-:R-:W-:-:S03]  /*0320*/  FFMA R25, R19, R18, R24 ;  /* 0x0000001213197223 */ /* 0x010fc60000000018 */
[----:B------:R-:W3:Y:S04]  /*0330*/  LDG.E R15, desc[UR8][R2.64+0x2000] ;  /* 0x00200008020f7981 */ /* 0x000ee8000c1e1900 */
[----:B------:R-:W4:Y:S01]  /*0340*/  LDG.E R18, desc[UR8][R4.64+0x8] ;  /* 0x0000080804127981 */ /* 0x000f22000c1e1900 */
[----:B-----5:R-:W-:-:S03]  /*0350*/  FFMA R25, R20, R21, R25 ;  /* 0x0000001514197223 */ /* 0x020fc60000000019 */
[----:B------:R-:W4:Y:S04]  /*0360*/  LDG.E R19, desc[UR8][R2.64+0x4000] ;  /* 0x0040000802137981 */ /* 0x000f28000c1e1900 */
[----:B------:R-:W5:Y:S01]  /*0370*/  LDG.E R20, desc[UR8][R4.64+0xc] ;  /* 0x00000c0804147981 */ /* 0x000f62000c1e1900 */
[----:B------:R-:W-:-:S03]  /*0380*/  FFMA R25, R22, R23, R25 ;  /* 0x0000001716197223 */ /* 0x000fc60000000019 */
[----:B------:R-:W5:Y:S04]  /*0390*/  LDG.E R21, desc[UR8][R2.64+0x6000] ;  /* 0x0060000802157981 */ /* 0x000f68000c1e1900 */
[----:B------:R-:W5:Y:S04]  /*03a0*/  LDG.E R22, desc[UR8][R4.64+0x10] ;  /* 0x0000100804167981 */ /* 0x000f68000c1e1900 */
[----:B------:R-:W5:Y:S01]  /*03b0*/  LDG.E R23, desc[UR8][R2.64+0x8000] ;  /* 0x0080000802177981 */ /* 0x000f62000c1e1900 */
[----:B------:R-:W-:-:S03]  /*03c0*/  FFMA R28, R12, R13, R25 ;  /* 0x0000000d0c1c7223 */ /* 0x000fc60000000019 */
[----:B------:R-:W5:Y:S04]  /*03d0*/  LDG.E R24, desc[UR8][R4.64+0x14] ;  /* 0x0000140804187981 */ /* 0x000f68000c1e1900 */
[----:B------:R-:W5:Y:S04]  /*03e0*/  LDG.E R25, desc[UR8][R2.64+0xa000] ;  /* 0x00a0000802197981 */ /* 0x000f68000c1e1900 */
[----:B------:R0:W5:Y:S04]  /*03f0*/  LDG.E R13, desc[UR8][R4.64+0x18] ;  /* 0x00001808040d7981 */ /* 0x000168000c1e1900 */
[----:B------:R-:W5:Y:S01]  /*0400*/  LDG.E R12, desc[UR8][R2.64+0xc000] ;  /* 0x00c00008020c7981 */ /* 0x000f62000c1e1900 */
[----:B------:R-:W-:-:S04]  /*0410*/  FFMA R9, R9, R8, R28 ;  /* 0x0000000809097223 */ /* 0x000fc8000000001c */
[----:B------:R-:W-:Y:S01]  /*0420*/  FFMA R9, R10, R11, R9 ;  /* 0x0000000b0a097223 */ /* 0x000fe20000000009 */
[----:B------:R-:W-:-:S04]  /*0430*/  UIADD3 UR4, UPT, UPT, UR4, 0x10, URZ ;  /* 0x0000001004047890 */ /* 0x000fc8000fffe0ff */
[----:B------:R-:W-:Y:S01]  /*0440*/  UISETP.NE.AND UP0, UPT, UR4, 0x800, UPT ;  /* 0x000008000400788c */ /* 0x000fe2000bf05270 */
[----:B0-----:R-:W-:Y:S02]  /*0450*/  IADD3 R4, P0, PT, R4, 0x40, RZ ;  /* 0x0000004004047810 */ /* 0x001fe40007f1e0ff */
[----:B------:R-:W-:Y:S02]  /*0460*/  IADD3 R6, PT, PT, R6, 0x8000, RZ ;  /* 0x0000800006067810 */ /* 0x000fe40007ffe0ff */
[----:B------:R-:W-:Y:S01]  /*0470*/  IADD3.X R5, PT, PT, RZ, R5, RZ, P0, !PT ;  /* 0x00000005ff057210 */ /* 0x000fe200007fe4ff */
[----:B--2---:R-:W-:-:S04]  /*0480*/  FFMA R9, R16, R17, R9 ;  /* 0x0000001110097223 */ /* 0x004fc80000000009 */
[----:B---3--:R-:W-:-:S04]  /*0490*/  FFMA R9, R14, R15, R9 ;  /* 0x0000000f0e097223 */ /* 0x008fc80000000009 */
[----:B----4-:R-:W-:-:S04]  /*04a0*/  FFMA R9, R18, R19, R9 ;  /* 0x0000001312097223 */ /* 0x010fc80000000009 */
[----:B-----5:R-:W-:-:S04]  /*04b0*/  FFMA R9, R20, R21, R9 ;  /* 0x0000001514097223 */ /* 0x020fc80000000009 */
[----:B------:R-:W-:-:S04]  /*04c0*/  FFMA R9, R22, R23, R9 ;  /* 0x0000001716097223 */ /* 0x000fc80000000009 */
[----:B------:R-:W-:-:S04]  /*04d0*/  FFMA R24, R24, R25, R9 ;  /* 0x0000001918187223 */ /* 0x000fc80000000009 */
[----:B------:R-:W-:-:S04]  /*04e0*/  FFMA R13, R13, R12, R24 ;  /* 0x0000000c0d0d7223 */ /* 0x000fc80000000018 */
[----:B------:R-:W-:Y:S01]  /*04f0*/  FFMA R14, R26, R27, R13 ;  /* 0x0000001b1a0e7223 */ /* 0x000fe2000000000d */
[----:B------:R-:W-:Y:S06]  /*0500*/  BRA.U UP0, `(.L_x_0) ;  /* 0xfffffffd001c7547 */ /* 0x000fec000b83ffff */
[----:B------:R-:W0:Y:S01]  /*0510*/  LDC.64 R2, c[0x0][0x390] ;  /* 0x0000e400ff027b82 */ /* 0x000e220000000a00 */
[----:B------:R-:W-:-:S05]  /*0520*/  IADD3 R7, PT, PT, R0, R7, RZ ;  /* 0x0000000700077210 */ /* 0x000fca0007ffe0ff */
[----:B0-----:R-:W-:-:S05]  /*0530*/  IMAD.WIDE R2, R7, 0x4, R2 ;  /* 0x0000000407027825 */ /* 0x001fca00078e0202 */
[----:B------:R-:W-:Y:S01]  /*0540*/  STG.E desc[UR8][R2.64], R14 ;  /* 0x0000000e02007986 */ /* 0x000fe2000c101908 */
[----:B------:R-:W-:Y:S05]  /*0550*/  EXIT ;  /* 0x000000000000794d */ /* 0x000fea0003800000 */
.L_x_1:
[----:B------:R-:W-:-:S00]  /*0560*/  BRA `(.L_x_1) ;  /* 0xfffffffc00fc7947 */ /* 0x000fc0000383ffff */
[----:B------:R-:W-:-:S00]  /*0570*/  NOP ;  /* 0x0000000000007918 */ /* 0x000fc00000000000 */
        /* <DEDUP_REMOVED lines=8> */
.L_x_2:


//--------------------- .nv.shared.reserved.0     --------------------------
	.section	.nv.shared.reserved.0,"aw",@nobits
	.weak		__nv_reservedSMEM_offset_0_alias
	.size		__nv_reservedSMEM_offset_0_alias, 0, 64
	.other		__nv_reservedSMEM_offset_0_alias,@"STO_CUDA_RESERVED_SHARED STV_DEFAULT"
__nv_reservedSMEM_offset_0_alias:
	.zero		0
	.zero		64


//--------------------- .nv.constant0._Z12matmulKernelPfS_S_ --------------------------
	.section	.nv.constant0._Z12matmulKernelPfS_S_,"a",@progbits
	.sectionflags	@""
	.align	4
.nv.constant0._Z12matmulKernelPfS_S_:
	.zero		920


//--------------------- SYMBOLS --------------------------

	.type		.nv.reservedSmem.offset0,@object
	.size		.nv.reservedSmem.offset0,0x4
